	.headerflags	@"EF_CUDA_TEXMODE_UNIFIED EF_CUDA_64BIT_ADDRESS EF_CUDA_ACCELERATORS EF_CUDA_SM90 EF_CUDA_VIRTUAL_SM(EF_CUDA_SM90)"
	.elftype	@"ET_EXEC"


//--------------------- .nv.info                  --------------------------
	.section	.nv.info,"",@"SHT_CUDA_INFO"
	.align	4


	//----- nvinfo : EIATTR_REGCOUNT
	.align		4
        /*0000*/ 	.byte	0x04, 0x2f
        /*0002*/ 	.short	(.L_1 - .L_0)
	.align		4
.L_0:
        /*0004*/ 	.word	index@(triton_poi_fused_add_0)
        /*0008*/ 	.word	0x00000012


	//----- nvinfo : EIATTR_MIN_STACK_SIZE
	.align		4
.L_1:
        /*000c*/ 	.byte	0x04, 0x12
        /*000e*/ 	.short	(.L_3 - .L_2)
	.align		4
.L_2:
        /*0010*/ 	.word	index@(triton_poi_fused_add_0)
        /*0014*/ 	.word	0x00000000


	//----- nvinfo : EIATTR_FRAME_SIZE
	.align		4
.L_3:
        /*0018*/ 	.byte	0x04, 0x11
        /*001a*/ 	.short	(.L_5 - .L_4)
	.align		4
.L_4:
        /*001c*/ 	.word	index@(triton_poi_fused_add_0)
        /*0020*/ 	.word	0x00000000


	//----- nvinfo : EIATTR_MIN_STACK_SIZE
	.align		4
.L_5:
        /*0024*/ 	.byte	0x04, 0x12
        /*0026*/ 	.short	(.L_7 - .L_6)
	.align		4
.L_6:
        /*0028*/ 	.word	index@(triton_poi_fused_add_0)
        /*002c*/ 	.word	0x00000000
.L_7:


//--------------------- .nv.info.triton_poi_fused_add_0 --------------------------
	.section	.nv.info.triton_poi_fused_add_0,"",@"SHT_CUDA_INFO"
	.sectionflags	@""
	.align	4


	//----- nvinfo : EIATTR_CUDA_API_VERSION
	.align		4
        /*0000*/ 	.byte	0x04, 0x37
        /*0002*/ 	.short	(.L_9 - .L_8)
.L_8:
        /*0004*/ 	.word	0x0000007c


	//----- nvinfo : EIATTR_KPARAM_INFO
	.align		4
.L_9:
        /*0008*/ 	.byte	0x04, 0x17
        /*000a*/ 	.short	(.L_11 - .L_10)
.L_10:
        /*000c*/ 	.word	0x00000000
        /*0010*/ 	.short	0x0003
        /*0012*/ 	.short	0x0018
        /*0014*/ 	.byte	0x00, 0xf0, 0x11, 0x00


	//----- nvinfo : EIATTR_KPARAM_INFO
	.align		4
.L_11:
        /*0018*/ 	.byte	0x04, 0x17
        /*001a*/ 	.short	(.L_13 - .L_12)
.L_12:
        /*001c*/ 	.word	0x00000000
        /*0020*/ 	.short	0x0002
        /*0022*/ 	.short	0x0010
        /*0024*/ 	.byte	0x00, 0xf4, 0x21, 0x00


	//----- nvinfo : EIATTR_KPARAM_INFO
	.align		4
.L_13:
        /*0028*/ 	.byte	0x04, 0x17
        /*002a*/ 	.short	(.L_15 - .L_14)
.L_14:
        /*002c*/ 	.word	0x00000000
        /*0030*/ 	.short	0x0001
        /*0032*/ 	.short	0x0008
        /*0034*/ 	.byte	0x00, 0xf4, 0x21, 0x00


	//----- nvinfo : EIATTR_KPARAM_INFO
	.align		4
.L_15:
        /*0038*/ 	.byte	0x04, 0x17
        /*003a*/ 	.short	(.L_17 - .L_16)
.L_16:
        /*003c*/ 	.word	0x00000000
        /*0040*/ 	.short	0x0000
        /*0042*/ 	.short	0x0000
        /*0044*/ 	.byte	0x00, 0xf4, 0x21, 0x00


	//----- nvinfo : EIATTR_SPARSE_MMA_MASK
	.align		4
.L_17:
        /*0048*/ 	.byte	0x03, 0x50
        /*004a*/ 	.short	0x0000


	//----- nvinfo : EIATTR_MAXREG_COUNT
	.align		4
        /*004c*/ 	.byte	0x03, 0x1b
        /*004e*/ 	.short	0x00ff


	//----- nvinfo : EIATTR_EXIT_INSTR_OFFSETS
	.align		4
        /*0050*/ 	.byte	0x04, 0x1c
        /*0052*/ 	.short	(.L_19 - .L_18)


	//   ....[0]....
.L_18:
        /*0054*/ 	.word	0x00000180


	//   ....[1]....
        /*0058*/ 	.word	0x000001a0


	//----- nvinfo : EIATTR_REQNTID
	.align		4
.L_19:
        /*005c*/ 	.byte	0x04, 0x10
        /*005e*/ 	.short	(.L_21 - .L_20)
.L_20:
        /*0060*/ 	.word	0x00000080
        /*0064*/ 	.word	0x00000001
        /*0068*/ 	.word	0x00000001


	//----- nvinfo : EIATTR_CBANK_PARAM_SIZE
	.align		4
.L_21:
        /*006c*/ 	.byte	0x03, 0x19
        /*006e*/ 	.short	0x001c


	//----- nvinfo : EIATTR_PARAM_CBANK
	.align		4
        /*0070*/ 	.byte	0x04, 0x0a
        /*0072*/ 	.short	(.L_23 - .L_22)
	.align		4
.L_22:
        /*0074*/ 	.word	index@(.nv.constant0.triton_poi_fused_add_0)
        /*0078*/ 	.short	0x0210
        /*007a*/ 	.short	0x001c


	//----- nvinfo : EIATTR_SW_WAR
	.align		4
.L_23:
        /*007c*/ 	.byte	0x04, 0x36
        /*007e*/ 	.short	(.L_25 - .L_24)
.L_24:
        /*0080*/ 	.word	0x00000008
.L_25:


//--------------------- .nv.callgraph             --------------------------
	.section	.nv.callgraph,"",@"SHT_CUDA_CALLGRAPH"
	.align	4
	.sectionentsize	8
	.align		4
        /*0000*/ 	.word	0x00000000
	.align		4
        /*0004*/ 	.word	0xffffffff
	.align		4
        /*0008*/ 	.word	0x00000000
	.align		4
        /*000c*/ 	.word	0xfffffffe
	.align		4
        /*0010*/ 	.word	0x00000000
	.align		4
        /*0014*/ 	.word	0xfffffffd
	.align		4
        /*0018*/ 	.word	0x00000000
	.align		4
        /*001c*/ 	.word	0xfffffffc


//--------------------- .text.triton_poi_fused_add_0 --------------------------
	.section	.text.triton_poi_fused_add_0,"ax",@progbits
	.align	128
        .global         triton_poi_fused_add_0
        .type           triton_poi_fused_add_0,@function
        .size           triton_poi_fused_add_0,(.L_x_1 - triton_poi_fused_add_0)
        .other          triton_poi_fused_add_0,@"STO_CUDA_ENTRY STV_DEFAULT"
triton_poi_fused_add_0:
.text.triton_poi_fused_add_0:
[----:B------:R-:W0:Y:S02]  /*0000*/  LDC R1, c[0x0][0x28] ;  /* 0x00000a00ff017b82 */ /* 0x000e240000000800 */
[----:B------:R-:W1:Y:S01]  /*0010*/  S2R R0, SR_TID.X ;  /* 0x0000000000007919 */ /* 0x000e620000002100 */
[----:B------:R-:W2:Y:S01]  /*0020*/  LDC.64 R4, c[0x0][0x218] ;  /* 0x00008600ff047b82 */ /* 0x000ea20000000a00 */
[----:B------:R-:W-:Y:S02]  /*0030*/  CS2R R12, SRZ ;  /* 0x00000000000c7805 */ /* 0x000fe4000001ff00 */
[----:B------:R-:W-:Y:S01]  /*0040*/  CS2R R10, SRZ ;  /* 0x00000000000a7805 */ /* 0x000fe2000001ff00 */
[----:B------:R-:W3:Y:S01]  /*0050*/  S2R R9, SR_CTAID.X ;  /* 0x0000000000097919 */ /* 0x000ee20000002500 */
[----:B------:R-:W-:-:S03]  /*0060*/  ULDC.64 UR4, c[0x0][0x208] ;  /* 0x0000820000047ab9 */ /* 0x000fc60000000a00 */
[----:B------:R-:W4:Y:S08]  /*0070*/  LDC.64 R2, c[0x0][0x210] ;  /* 0x00008400ff027b82 */ /* 0x000f300000000a00 */
[----:B------:R-:W5:Y:S01]  /*0080*/  LDC.64 R6, c[0x0][0x220] ;  /* 0x00008800ff067b82 */ /* 0x000f620000000a00 */
[----:B-1----:R-:W-:-:S04]  /*0090*/  SHF.L.U32 R0, R0, 0x1, RZ ;  /* 0x0000000100007819 */ /* 0x002fc800000006ff */
[----:B------:R-:W-:-:S04]  /*00a0*/  LOP3.LUT R0, R0, 0xfe, RZ, 0xc0, !PT ;  /* 0x000000fe00007812 */ /* 0x000fc800078ec0ff */
[----:B---3--:R-:W-:-:S04]  /*00b0*/  LEA R9, R9, R0, 0x8 ;  /* 0x0000000009097211 */ /* 0x008fc800078e40ff */
[C---:B------:R-:W-:Y:S01]  /*00c0*/  ISETP.GE.AND P0, PT, R9.reuse, 0x100, PT ;  /* 0x000001000900780c */ /* 0x040fe20003f06270 */
[----:B--2---:R-:W-:-:S04]  /*00d0*/  IMAD.WIDE R4, R9, 0x4, R4 ;  /* 0x0000000409047825 */ /* 0x004fc800078e0204 */
[----:B----4-:R-:W-:-:S04]  /*00e0*/  IMAD.WIDE R2, R9, 0x4, R2 ;  /* 0x0000000409027825 */ /* 0x010fc800078e0202 */
[----:B-----5:R-:W-:Y:S01]  /*00f0*/  IMAD.WIDE R6, R9, 0x4, R6 ;  /* 0x0000000409067825 */ /* 0x020fe200078e0206 */
[----:B------:R-:W-:-:S03]  /*0100*/  CS2R R8, SRZ ;  /* 0x0000000000087805 */ /* 0x000fc6000001ff00 */
[----:B------:R-:W2:Y:S04]  /*0110*/  @!P0 LDG.E.64 R12, desc[UR4][R4.64] ;  /* 0x00000004040c8981 */ /* 0x000ea8000c1e1b00 */
[----:B------:R-:W2:Y:S04]  /*0120*/  @!P0 LDG.E.64 R10, desc[UR4][R2.64] ;  /* 0x00000004020a8981 */ /* 0x000ea8000c1e1b00 */
[----:B------:R-:W3:Y:S01]  /*0130*/  @!P0 LDG.E.64 R8, desc[UR4][R6.64] ;  /* 0x0000000406088981 */ /* 0x000ee2000c1e1b00 */
[----:B--2---:R-:W-:Y:S01]  /*0140*/  FADD R15, R12, R10 ;  /* 0x0000000a0c0f7221 */ /* 0x004fe20000000000 */
[----:B------:R-:W-:-:S03]  /*0150*/  FADD R0, R13, R11 ;  /* 0x0000000b0d007221 */ /* 0x000fc60000000000 */
[----:B---3--:R-:W-:Y:S01]  /*0160*/  FADD R8, R15, R8 ;  /* 0x000000080f087221 */ /* 0x008fe20000000000 */
[----:B------:R-:W-:Y:S01]  /*0170*/  FADD R9, R0, R9 ;  /* 0x0000000900097221 */ /* 0x000fe20000000000 */
[----:B------:R-:W-:Y:S06]  /*0180*/  @P0 EXIT ;  /* 0x000000000000094d */ /* 0x000fec0003800000 */
[----:B------:R-:W-:Y:S01]  /*0190*/  STG.E.64 desc[UR4][R2.64], R8 ;  /* 0x0000000802007986 */ /* 0x000fe2000c101b04 */
[----:B------:R-:W-:Y:S05]  /*01a0*/  EXIT ;  /* 0x000000000000794d */ /* 0x000fea0003800000 */
.L_x_0:
[----:B------:R-:W-:-:S00]  /*01b0*/  BRA `(.L_x_0) ;  /* 0xfffffffc00fc7947 */ /* 0x000fc0000383ffff */
[----:B------:R-:W-:-:S00]  /*01c0*/  NOP ;  /* 0x0000000000007918 */ /* 0x000fc00000000000 */
        /* <DEDUP_REMOVED lines=11> */
.L_x_1:


//--------------------- .nv.constant0.triton_poi_fused_add_0 --------------------------
	.section	.nv.constant0.triton_poi_fused_add_0,"a",@progbits
	.sectionflags	@""
	.align	4
.nv.constant0.triton_poi_fused_add_0:
	.zero		556
